//
// Generated by NVIDIA NVVM Compiler
//
// Compiler Build ID: CL-36424714
// Cuda compilation tools, release 13.0, V13.0.88
// Based on NVVM 20.0.0
//

.version 9.0
.target sm_100
.address_size 64

	// .globl	_Z11estimate_piPiP17curandStateXORWOW
.global .align 4 .b8 precalc_xorwow_matrix[102400];
.global .align 4 .b8 precalc_xorwow_offset_matrix[102400];
.global .align 4 .b8 mrg32k3aM1[2304];
.global .align 4 .b8 mrg32k3aM2[2304];
.global .align 4 .b8 mrg32k3aM1SubSeq[2016];
.global .align 4 .b8 mrg32k3aM2SubSeq[2016];
.global .align 4 .b8 mrg32k3aM1Seq[2304];
.global .align 4 .b8 mrg32k3aM2Seq[2304];
.const .align 8 .b8 __cr_lgamma_table[72];

.visible .entry _Z11estimate_piPiP17curandStateXORWOW(
	.param .u64 .ptr .align 1 _Z11estimate_piPiP17curandStateXORWOW_param_0,
	.param .u64 .ptr .align 1 _Z11estimate_piPiP17curandStateXORWOW_param_1
)
{
	.reg .pred 	%p<2>;
	.reg .b32 	%r<37>;
	.reg .b32 	%f<5>;
	.reg .b64 	%rd<8>;
	.reg .b64 	%fd<5>;

	ld.param.u64 	%rd1, [_Z11estimate_piPiP17curandStateXORWOW_param_0];
	ld.param.u64 	%rd2, [_Z11estimate_piPiP17curandStateXORWOW_param_1];
	cvta.to.global.u64 	%rd3, %rd2;
	mov.u32 	%r1, %ctaid.x;
	mov.u32 	%r2, %ntid.x;
	mov.u32 	%r3, %tid.x;
	mad.lo.s32 	%r4, %r1, %r2, %r3;
	mov.b32 	%r5, 1478573778;
	mov.b32 	%r6, 716983765;
	st.global.v2.u32 	[%rd3], {%r6, %r5};
	mov.b32 	%r7, -123459836;
	mov.b32 	%r8, 1163863128;
	st.global.v2.u32 	[%rd3+8], {%r8, %r7};
	mov.b32 	%r9, 1360900310;
	mov.b32 	%r10, -589760388;
	st.global.v2.u32 	[%rd3+16], {%r10, %r9};
	mov.b32 	%r11, 0;
	st.global.v2.u32 	[%rd3+24], {%r11, %r11};
	st.global.u32 	[%rd3+32], %r11;
	mov.b64 	%rd4, 0;
	st.global.u64 	[%rd3+40], %rd4;
	mul.wide.s32 	%rd5, %r4, 48;
	add.s64 	%rd6, %rd3, %rd5;
	ld.global.v2.u32 	{%r12, %r13}, [%rd6];
	shr.u32 	%r14, %r13, 2;
	xor.b32  	%r15, %r14, %r13;
	ld.global.v2.u32 	{%r16, %r17}, [%rd6+8];
	ld.global.v2.u32 	{%r18, %r19}, [%rd6+16];
	shl.b32 	%r20, %r19, 4;
	shl.b32 	%r21, %r15, 1;
	xor.b32  	%r22, %r21, %r20;
	xor.b32  	%r23, %r22, %r15;
	xor.b32  	%r24, %r23, %r19;
	add.s32 	%r25, %r12, %r24;
	add.s32 	%r26, %r25, 362437;
	cvt.rn.f32.u32 	%f1, %r26;
	fma.rn.f32 	%f2, %f1, 0f2F800000, 0f2F000000;
	cvt.f64.f32 	%fd1, %f2;
	shr.u32 	%r27, %r16, 2;
	xor.b32  	%r28, %r27, %r16;
	st.global.v2.u32 	[%rd6+8], {%r18, %r19};
	shl.b32 	%r29, %r24, 4;
	shl.b32 	%r30, %r28, 1;
	xor.b32  	%r31, %r30, %r29;
	xor.b32  	%r32, %r31, %r28;
	xor.b32  	%r33, %r32, %r24;
	st.global.v2.u32 	[%rd6+16], {%r24, %r33};
	add.s32 	%r34, %r12, 724874;
	st.global.v2.u32 	[%rd6], {%r34, %r17};
	add.s32 	%r35, %r33, %r34;
	cvt.rn.f32.u32 	%f3, %r35;
	fma.rn.f32 	%f4, %f3, 0f2F800000, 0f2F000000;
	cvt.f64.f32 	%fd2, %f4;
	mul.f64 	%fd3, %fd2, %fd2;
	fma.rn.f64 	%fd4, %fd1, %fd1, %fd3;
	setp.geu.f64 	%p1, %fd4, 0d3FF0000000000000;
	@%p1 bra 	$L__BB0_2;
	cvta.to.global.u64 	%rd7, %rd1;
	atom.global.add.u32 	%r36, [%rd7], 1;
$L__BB0_2:
	ret;

}


// ===== COMPILED SASS (sm_100) =====

	.target	sm_100

	.elftype	@"ET_EXEC"


//--------------------- .note.nv.tkinfo           --------------------------
	.section	.note.nv.tkinfo,"",@"SHT_NOTE"
	.sectionflags	@"SHF_NOTE_NV_TKINFO"
	.tkinfo
        /*0018*/ 	.word	0x00000002
        /*0030*/ 	.string	""
        /*0030*/ 	.string	"ptxas"
        /*0030*/ 	.string	"Cuda compilation tools, release 13.0, V13.0.88"
        /*0030*/ 	.string	"Build cuda_13.0.r13.0/compiler.36424714_0"
        /*0030*/ 	.string	"-arch sm_100 -m 64 "



//--------------------- .note.nv.cuinfo           --------------------------
	.section	.note.nv.cuinfo,"",@"SHT_NOTE"
	.sectionflags	@"SHF_NOTE_NV_CUINFO"
        /*0018*/ 	.short	0x0002
        /*001a*/ 	.short	0x0064
        /*001c*/ 	.short	0x0082
	.zero		2


//--------------------- .nv.info                  --------------------------
	.section	.nv.info,"",@"SHT_CUDA_INFO"
	.align	4


	//----- nvinfo : EIATTR_REGCOUNT
	.align		4
        /*0000*/ 	.byte	0x04, 0x2f
        /*0002*/ 	.short	(.L_10 - .L_9)
	.align		4
.L_9:
        /*0004*/ 	.word	index@(_Z11estimate_piPiP17curandStateXORWOW)
        /*0008*/ 	.word	0x00000014


	//----- nvinfo : EIATTR_FRAME_SIZE
	.align		4
.L_10:
        /*000c*/ 	.byte	0x04, 0x11
        /*000e*/ 	.short	(.L_12 - .L_11)
	.align		4
.L_11:
        /*0010*/ 	.word	index@(_Z11estimate_piPiP17curandStateXORWOW)
        /*0014*/ 	.word	0x00000000


	//----- nvinfo : EIATTR_MIN_STACK_SIZE
	.align		4
.L_12:
        /*0018*/ 	.byte	0x04, 0x12
        /*001a*/ 	.short	(.L_14 - .L_13)
	.align		4
.L_13:
        /*001c*/ 	.word	index@(_Z11estimate_piPiP17curandStateXORWOW)
        /*0020*/ 	.word	0x00000000
.L_14:


//--------------------- .nv.compat                --------------------------
	.section	.nv.compat,"",@"SHT_CUDA_COMPAT_INFO"
	.align	4
        /*0000*/ 	.byte	0x02, 0x09, 0x00, 0x00, 0x02, 0x02, 0x01, 0x00, 0x02, 0x05, 0x05, 0x00, 0x03, 0x07, 0x01, 0x01
        /*0010*/ 	.byte	0x02, 0x03, 0x00, 0x00, 0x02, 0x06, 0x01, 0x00, 0x04, 0x0b, 0x08, 0x00, 0x01, 0x00, 0x00, 0x00
        /*0020*/ 	.byte	0x00, 0x00, 0x00, 0x00


//--------------------- .nv.info._Z11estimate_piPiP17curandStateXORWOW --------------------------
	.section	.nv.info._Z11estimate_piPiP17curandStateXORWOW,"",@"SHT_CUDA_INFO"
	.sectionflags	@""
	.align	4


	//----- nvinfo : EIATTR_CUDA_API_VERSION
	.align		4
        /*0000*/ 	.byte	0x04, 0x37
        /*0002*/ 	.short	(.L_16 - .L_15)
.L_15:
        /*0004*/ 	.word	0x00000082


	//----- nvinfo : EIATTR_KPARAM_INFO
	.align		4
.L_16:
        /*0008*/ 	.byte	0x04, 0x17
        /*000a*/ 	.short	(.L_18 - .L_17)
.L_17:
        /*000c*/ 	.word	0x00000000
        /*0010*/ 	.short	0x0001
        /*0012*/ 	.short	0x0008
        /*0014*/ 	.byte	0x00, 0xf5, 0x21, 0x00


	//----- nvinfo : EIATTR_KPARAM_INFO
	.align		4
.L_18:
        /*0018*/ 	.byte	0x04, 0x17
        /*001a*/ 	.short	(.L_20 - .L_19)
.L_19:
        /*001c*/ 	.word	0x00000000
        /*0020*/ 	.short	0x0000
        /*0022*/ 	.short	0x0000
        /*0024*/ 	.byte	0x00, 0xf5, 0x21, 0x00


	//----- nvinfo : EIATTR_SPARSE_MMA_MASK
	.align		4
.L_20:
        /*0028*/ 	.byte	0x03, 0x50
        /*002a*/ 	.short	0x0000


	//----- nvinfo : EIATTR_MAXREG_COUNT
	.align		4
        /*002c*/ 	.byte	0x03, 0x1b
        /*002e*/ 	.short	0x00ff


	//----- nvinfo : EIATTR_MERCURY_ISA_VERSION
	.align		4
        /*0030*/ 	.byte	0x03, 0x5f
        /*0032*/ 	.short	0x0101


	//----- nvinfo : EIATTR_INT_WARP_WIDE_INSTR_OFFSETS
	.align		4
        /*0034*/ 	.byte	0x04, 0x31
        /*0036*/ 	.short	(.L_22 - .L_21)


	//   ....[0]....
.L_21:
        /*0038*/ 	.word	0x00000370


	//----- nvinfo : EIATTR_VRC_CTA_INIT_COUNT
	.align		4
.L_22:
        /*003c*/ 	.byte	0x02, 0x4a
	.zero		1
	.zero		1


	//----- nvinfo : EIATTR_EXIT_INSTR_OFFSETS
	.align		4
        /*0040*/ 	.byte	0x04, 0x1c
        /*0042*/ 	.short	(.L_24 - .L_23)


	//   ....[0]....
.L_23:
        /*0044*/ 	.word	0x00000340


	//   ....[1]....
        /*0048*/ 	.word	0x000003c0


	//----- nvinfo : EIATTR_CBANK_PARAM_SIZE
	.align		4
.L_24:
        /*004c*/ 	.byte	0x03, 0x19
        /*004e*/ 	.short	0x0010


	//----- nvinfo : EIATTR_PARAM_CBANK
	.align		4
        /*0050*/ 	.byte	0x04, 0x0a
        /*0052*/ 	.short	(.L_26 - .L_25)
	.align		4
.L_25:
        /*0054*/ 	.word	index@(.nv.constant0._Z11estimate_piPiP17curandStateXORWOW)
        /*0058*/ 	.short	0x0380
        /*005a*/ 	.short	0x0010


	//----- nvinfo : EIATTR_SW_WAR
	.align		4
.L_26:
        /*005c*/ 	.byte	0x04, 0x36
        /*005e*/ 	.short	(.L_28 - .L_27)
.L_27:
        /*0060*/ 	.word	0x00000008
.L_28:


//--------------------- .nv.callgraph             --------------------------
	.section	.nv.callgraph,"",@"SHT_CUDA_CALLGRAPH"
	.align	4
	.sectionentsize	8
	.align		4
        /*0000*/ 	.word	0x00000000
	.align		4
        /*0004*/ 	.word	0xffffffff
	.align		4
        /*0008*/ 	.word	0x00000000
	.align		4
        /*000c*/ 	.word	0xfffffffe
	.align		4
        /*0010*/ 	.word	0x00000000
	.align		4
        /*0014*/ 	.word	0xfffffffd
	.align		4
        /*0018*/ 	.word	0x00000000
	.align		4
        /*001c*/ 	.word	0xfffffffc


//--------------------- .nv.constant4             --------------------------
	.section	.nv.constant4,"a",@progbits
	.align	8
	.align		8
.nv.constant4:
        /*0000*/ 	.dword	precalc_xorwow_matrix
	.align		8
        /*0008*/ 	.dword	precalc_xorwow_offset_matrix
	.align		8
        /*0010*/ 	.dword	mrg32k3aM1
	.align		8
        /*0018*/ 	.dword	mrg32k3aM2
	.align		8
        /*0020*/ 	.dword	mrg32k3aM1SubSeq
	.align		8
        /*0028*/ 	.dword	mrg32k3aM2SubSeq
	.align		8
        /*0030*/ 	.dword	mrg32k3aM1Seq
	.align		8
        /*0038*/ 	.dword	mrg32k3aM2Seq


//--------------------- .nv.constant3             --------------------------
	.section	.nv.constant3,"a",@progbits
	.align	8
.nv.constant3:
	.type		__cr_lgamma_table,@object
	.size		__cr_lgamma_table,(.L_8 - __cr_lgamma_table)
__cr_lgamma_table:
        /*0000*/ 	.byte	0x00, 0x00, 0x00, 0x00, 0x00, 0x00, 0x00, 0x00, 0x00, 0x00, 0x00, 0x00, 0x00, 0x00, 0x00, 0x00
        /*0010*/ 	.byte	0xef, 0x39, 0xfa, 0xfe, 0x42, 0x2e, 0xe6, 0x3f, 0x02, 0x20, 0x2a, 0xfa, 0x0b, 0xab, 0xfc, 0x3f
        /*0020*/ 	.byte	0xf9, 0x2c, 0x92, 0x7c, 0xa7, 0x6c, 0x09, 0x40, 0xc9, 0x79, 0x44, 0x3c, 0x64, 0x26, 0x13, 0x40
        /*0030*/ 	.byte	0xca, 0x01, 0xcf, 0x3a, 0x27, 0x51, 0x1a, 0x40, 0x30, 0xcc, 0x2d, 0xf3, 0xe1, 0x0c, 0x21, 0x40
        /*0040*/ 	.byte	0x0d, 0xb7, 0xfc, 0x82, 0x8e, 0x35, 0x25, 0x40
.L_8:


//--------------------- .text._Z11estimate_piPiP17curandStateXORWOW --------------------------
	.section	.text._Z11estimate_piPiP17curandStateXORWOW,"ax",@progbits
	.align	128
        .global         _Z11estimate_piPiP17curandStateXORWOW
        .type           _Z11estimate_piPiP17curandStateXORWOW,@function
        .size           _Z11estimate_piPiP17curandStateXORWOW,(.L_x_1 - _Z11estimate_piPiP17curandStateXORWOW)
        .other          _Z11estimate_piPiP17curandStateXORWOW,@"STO_CUDA_ENTRY STV_DEFAULT"
_Z11estimate_piPiP17curandStateXORWOW:
.text._Z11estimate_piPiP17curandStateXORWOW:
[----:B------:R-:W-:Y:S01]  /*0000*/  LDC R1, c[0x0][0x37c] ;  /* 0x0000df00ff017b82 */ /* 0x000fe20000000800 */
[----:B------:R-:W0:Y:S07]  /*0010*/  S2R R0, SR_TID.X ;  /* 0x0000000000007919 */ /* 0x000e2e0000002100 */
[----:B------:R-:W0:Y:S01]  /*0020*/  S2UR UR6, SR_CTAID.X ;  /* 0x00000000000679c3 */ /* 0x000e220000002500 */
[----:B------:R-:W1:Y:S01]  /*0030*/  LDCU.64 UR4, c[0x0][0x358] ;  /* 0x00006b00ff0477ac */ /* 0x000e620008000a00 */
[----:B------:R-:W-:-:S02]  /*0040*/  HFMA2 R15, -RZ, RZ, -38016, 0.02740478515625 ;  /* 0xf8a42704ff0f7431 */ /* 0x000fc400000001ff */
[----:B------:R-:W-:Y:S02]  /*0050*/  IMAD.MOV.U32 R12, RZ, RZ, 0x2abc4dd5 ;  /* 0x2abc4dd5ff0c7424 */ /* 0x000fe400078e00ff */
[----:B------:R-:W-:Y:S02]  /*0060*/  IMAD.MOV.U32 R13, RZ, RZ, 0x58213ed2 ;  /* 0x58213ed2ff0d7424 */ /* 0x000fe400078e00ff */
[----:B------:R-:W-:Y:S01]  /*0070*/  IMAD.MOV.U32 R14, RZ, RZ, 0x455f2458 ;  /* 0x455f2458ff0e7424 */ /* 0x000fe200078e00ff */
[----:B------:R-:W0:Y:S01]  /*0080*/  LDC R5, c[0x0][0x360] ;  /* 0x0000d800ff057b82 */ /* 0x000e220000000800 */
[----:B------:R-:W-:Y:S02]  /*0090*/  IMAD.MOV.U32 R16, RZ, RZ, -0x23270784 ;  /* 0xdcd8f87cff107424 */ /* 0x000fe400078e00ff */
[----:B------:R-:W-:-:S05]  /*00a0*/  IMAD.MOV.U32 R17, RZ, RZ, 0x511db0d6 ;  /* 0x511db0d6ff117424 */ /* 0x000fca00078e00ff */
[----:B------:R-:W2:Y:S08]  /*00b0*/  LDC.64 R2, c[0x0][0x388] ;  /* 0x0000e200ff027b82 */ /* 0x000eb00000000a00 */
[----:B------:R-:W1:Y:S01]  /*00c0*/  LDC.64 R8, c[0x0][0x388] ;  /* 0x0000e200ff087b82 */ /* 0x000e620000000a00 */
[----:B0-----:R-:W-:-:S04]  /*00d0*/  IMAD R5, R5, UR6, R0 ;  /* 0x0000000605057c24 */ /* 0x001fc8000f8e0200 */
[----:B--2---:R-:W-:Y:S01]  /*00e0*/  IMAD.WIDE R2, R5, 0x30, R2 ;  /* 0x0000003005027825 */ /* 0x004fe200078e0202 */
[----:B-1----:R0:W-:Y:S04]  /*00f0*/  STG.E.64 desc[UR4][R8.64], R12 ;  /* 0x0000000c08007986 */ /* 0x0021e8000c101b04 */
[----:B------:R-:W-:Y:S04]  /*0100*/  STG.E.64 desc[UR4][R8.64+0x8], R14 ;  /* 0x0000080e08007986 */ /* 0x000fe8000c101b04 */
[----:B------:R-:W-:Y:S04]  /*0110*/  STG.E.64 desc[UR4][R8.64+0x10], R16 ;  /* 0x0000101008007986 */ /* 0x000fe8000c101b04 */
[----:B------:R-:W-:Y:S04]  /*0120*/  STG.E.64 desc[UR4][R8.64+0x18], RZ ;  /* 0x000018ff08007986 */ /* 0x000fe8000c101b04 */
[----:B------:R-:W-:Y:S04]  /*0130*/  STG.E desc[UR4][R8.64+0x20], RZ ;  /* 0x000020ff08007986 */ /* 0x000fe8000c101904 */
[----:B------:R1:W-:Y:S04]  /*0140*/  STG.E.64 desc[UR4][R8.64+0x28], RZ ;  /* 0x000028ff08007986 */ /* 0x0003e8000c101b04 */
[----:B------:R-:W2:Y:S04]  /*0150*/  LDG.E.64 R10, desc[UR4][R2.64] ;  /* 0x00000004020a7981 */ /* 0x000ea8000c1e1b00 */
[----:B------:R-:W3:Y:S04]  /*0160*/  LDG.E.64 R4, desc[UR4][R2.64+0x10] ;  /* 0x0000100402047981 */ /* 0x000ee8000c1e1b00 */
[----:B------:R-:W0:Y:S01]  /*0170*/  LDG.E.64 R6, desc[UR4][R2.64+0x8] ;  /* 0x0000080402067981 */ /* 0x000e22000c1e1b00 */
[----:B--2---:R-:W-:-:S04]  /*0180*/  SHF.R.U32.HI R0, RZ, 0x2, R11 ;  /* 0x00000002ff007819 */ /* 0x004fc8000001160b */
[----:B------:R-:W-:Y:S01]  /*0190*/  LOP3.LUT R0, R0, R11, RZ, 0x3c, !PT ;  /* 0x0000000b00007212 */ /* 0x000fe200078e3cff */
[----:B---3--:R2:W-:Y:S01]  /*01a0*/  STG.E.64 desc[UR4][R2.64+0x8], R4 ;  /* 0x0000080402007986 */ /* 0x0085e2000c101b04 */
[----:B------:R-:W-:Y:S02]  /*01b0*/  SHF.L.U32 R11, R5, 0x4, RZ ;  /* 0x00000004050b7819 */ /* 0x000fe400000006ff */
[----:B0-----:R-:W-:Y:S01]  /*01c0*/  SHF.R.U32.HI R13, RZ, 0x2, R6 ;  /* 0x00000002ff0d7819 */ /* 0x001fe20000011606 */
[----:B------:R-:W-:-:S03]  /*01d0*/  IMAD.SHL.U32 R12, R0, 0x2, RZ ;  /* 0x00000002000c7824 */ /* 0x000fc600078e00ff */
[----:B------:R-:W-:Y:S02]  /*01e0*/  LOP3.LUT R13, R13, R6, RZ, 0x3c, !PT ;  /* 0x000000060d0d7212 */ /* 0x000fe400078e3cff */
[----:B------:R-:W-:Y:S02]  /*01f0*/  LOP3.LUT R12, R0, R12, R11, 0x96, !PT ;  /* 0x0000000c000c7212 */ /* 0x000fe400078e960b */
[----:B------:R-:W-:Y:S01]  /*0200*/  MOV R11, 0x2f800000 ;  /* 0x2f800000000b7802 */ /* 0x000fe20000000f00 */
[----:B------:R-:W-:Y:S01]  /*0210*/  IMAD.SHL.U32 R6, R13, 0x2, RZ ;  /* 0x000000020d067824 */ /* 0x000fe200078e00ff */
[----:B-1----:R-:W-:-:S04]  /*0220*/  LOP3.LUT R8, R12, R5, RZ, 0x3c, !PT ;  /* 0x000000050c087212 */ /* 0x002fc800078e3cff */
[----:B------:R-:W-:-:S04]  /*0230*/  SHF.L.U32 R0, R8, 0x4, RZ ;  /* 0x0000000408007819 */ /* 0x000fc800000006ff */
[----:B------:R-:W-:Y:S01]  /*0240*/  LOP3.LUT R9, R13, R6, R0, 0x96, !PT ;  /* 0x000000060d097212 */ /* 0x000fe200078e9600 */
[C---:B------:R-:W-:Y:S01]  /*0250*/  VIADD R6, R10.reuse, 0xb0f8a ;  /* 0x000b0f8a0a067836 */ /* 0x040fe20000000000 */
[----:B------:R-:W-:Y:S02]  /*0260*/  IADD3 R10, PT, PT, R10, 0x587c5, R8 ;  /* 0x000587c50a0a7810 */ /* 0x000fe40007ffe008 */
[----:B------:R-:W-:Y:S02]  /*0270*/  LOP3.LUT R9, R9, R8, RZ, 0x3c, !PT ;  /* 0x0000000809097212 */ /* 0x000fe400078e3cff */
[----:B------:R-:W-:Y:S01]  /*0280*/  I2FP.F32.U32 R10, R10 ;  /* 0x0000000a000a7245 */ /* 0x000fe20000201000 */
[----:B------:R2:W-:Y:S02]  /*0290*/  STG.E.64 desc[UR4][R2.64], R6 ;  /* 0x0000000602007986 */ /* 0x0005e4000c101b04 */
[----:B------:R-:W-:Y:S02]  /*02a0*/  IMAD.IADD R0, R9, 0x1, R6 ;  /* 0x0000000109007824 */ /* 0x000fe400078e0206 */
[----:B------:R-:W-:Y:S01]  /*02b0*/  FFMA R10, R10, R11, 1.1641532182693481445e-10 ;  /* 0x2f0000000a0a7423 */ /* 0x000fe2000000000b */
[----:B------:R2:W-:Y:S02]  /*02c0*/  STG.E.64 desc[UR4][R2.64+0x10], R8 ;  /* 0x0000100802007986 */ /* 0x0005e4000c101b04 */
[----:B------:R-:W-:-:S05]  /*02d0*/  I2FP.F32.U32 R0, R0 ;  /* 0x0000000000007245 */ /* 0x000fca0000201000 */
[----:B------:R-:W-:Y:S02]  /*02e0*/  FFMA R0, R0, R11, 1.1641532182693481445e-10 ;  /* 0x2f00000000007423 */ /* 0x000fe4000000000b */
[----:B------:R-:W-:Y:S08]  /*02f0*/  F2F.F64.F32 R10, R10 ;  /* 0x0000000a000a7310 */ /* 0x000ff00000201800 */
[----:B------:R-:W0:Y:S02]  /*0300*/  F2F.F64.F32 R12, R0 ;  /* 0x00000000000c7310 */ /* 0x000e240000201800 */
[----:B0-----:R-:W-:-:S08]  /*0310*/  DMUL R12, R12, R12 ;  /* 0x0000000c0c0c7228 */ /* 0x001fd00000000000 */
[----:B------:R-:W-:-:S08]  /*0320*/  DFMA R12, R10, R10, R12 ;  /* 0x0000000a0a0c722b */ /* 0x000fd0000000000c */
[----:B------:R-:W-:-:S14]  /*0330*/  DSETP.GEU.AND P0, PT, R12, 1, PT ;  /* 0x3ff000000c00742a */ /* 0x000fdc0003f0e000 */
[----:B--2---:R-:W-:Y:S05]  /*0340*/  @P0 EXIT ;  /* 0x000000000000094d */ /* 0x004fea0003800000 */
[----:B------:R-:W0:Y:S01]  /*0350*/  S2R R0, SR_LANEID ;  /* 0x0000000000007919 */ /* 0x000e220000000000 */
[----:B------:R-:W1:Y:S01]  /*0360*/  LDC.64 R2, c[0x0][0x380] ;  /* 0x0000e000ff027b82 */ /* 0x000e620000000a00 */
[----:B------:R-:W-:Y:S02]  /*0370*/  VOTEU.ANY UR6, UPT, PT ;  /* 0x0000000000067886 */ /* 0x000fe400038e0100 */
[----:B------:R-:W-:Y:S02]  /*0380*/  UFLO.U32 UR7, UR6 ;  /* 0x00000006000772bd */ /* 0x000fe400080e0000 */
[----:B------:R-:W1:Y:S04]  /*0390*/  POPC R5, UR6 ;  /* 0x0000000600057d09 */ /* 0x000e680008000000 */
[----:B0-----:R-:W-:-:S13]  /*03a0*/  ISETP.EQ.U32.AND P0, PT, R0, UR7, PT ;  /* 0x0000000700007c0c */ /* 0x001fda000bf02070 */
[----:B-1----:R-:W-:Y:S01]  /*03b0*/  @P0 REDG.E.ADD.STRONG.GPU desc[UR4][R2.64], R5 ;  /* 0x000000050200098e */ /* 0x002fe2000c12e104 */
[----:B------:R-:W-:Y:S05]  /*03c0*/  EXIT ;  /* 0x000000000000794d */ /* 0x000fea0003800000 */
.L_x_0:
[----:B------:R-:W-:-:S00]  /*03d0*/  BRA `(.L_x_0) ;  /* 0xfffffffc00fc7947 */ /* 0x000fc0000383ffff */
[----:B------:R-:W-:-:S00]  /*03e0*/  NOP ;  /* 0x0000000000007918 */ /* 0x000fc00000000000 */
        /* <DEDUP_REMOVED lines=9> */
.L_x_1:


//--------------------- .nv.global.init           --------------------------
	.section	.nv.global.init,"aw",@progbits
	.align	4
.nv.global.init:
	.type		mrg32k3aM1SubSeq,@object
	.size		mrg32k3aM1SubSeq,(mrg32k3aM2SubSeq - mrg32k3aM1SubSeq)
mrg32k3aM1SubSeq:
        /*0000*/ 	.byte	0x0b, 0xcc, 0xee, 0x04, 0x73, 0x29, 0x8b, 0x6f, 0xf6, 0x53, 0x03, 0xf6, 0x23, 0xf6, 0xea, 0xda
        /* <DEDUP_REMOVED lines=125> */
	.type		mrg32k3aM2SubSeq,@object
	.size		mrg32k3aM2SubSeq,(mrg32k3aM1 - mrg32k3aM2SubSeq)
mrg32k3aM2SubSeq:
        /* <DEDUP_REMOVED lines=126> */
	.type		mrg32k3aM1,@object
	.size		mrg32k3aM1,(mrg32k3aM1Seq - mrg32k3aM1)
mrg32k3aM1:
        /* <DEDUP_REMOVED lines=144> */
	.type		mrg32k3aM1Seq,@object
	.size		mrg32k3aM1Seq,(mrg32k3aM2 - mrg32k3aM1Seq)
mrg32k3aM1Seq:
        /* <DEDUP_REMOVED lines=144> */
	.type		mrg32k3aM2,@object
	.size		mrg32k3aM2,(mrg32k3aM2Seq - mrg32k3aM2)
mrg32k3aM2:
        /* <DEDUP_REMOVED lines=144> */
	.type		mrg32k3aM2Seq,@object
	.size		mrg32k3aM2Seq,(precalc_xorwow_matrix - mrg32k3aM2Seq)
mrg32k3aM2Seq:
        /* <DEDUP_REMOVED lines=144> */
	.type		precalc_xorwow_matrix,@object
	.size		precalc_xorwow_matrix,(precalc_xorwow_offset_matrix - precalc_xorwow_matrix)
precalc_xorwow_matrix:
        /* <DEDUP_REMOVED lines=6400> */
	.type		precalc_xorwow_offset_matrix,@object
	.size		precalc_xorwow_offset_matrix,(.L_1 - precalc_xorwow_offset_matrix)
precalc_xorwow_offset_matrix:
        /* <DEDUP_REMOVED lines=6400> */
.L_1:


//--------------------- .nv.shared.reserved.0     --------------------------
	.section	.nv.shared.reserved.0,"aw",@nobits
	.weak		__nv_reservedSMEM_offset_0_alias
	.size		__nv_reservedSMEM_offset_0_alias, 0, 64
	.other		__nv_reservedSMEM_offset_0_alias,@"STO_CUDA_RESERVED_SHARED STV_DEFAULT"
__nv_reservedSMEM_offset_0_alias:
	.zero		0
	.zero		64


//--------------------- .nv.constant0._Z11estimate_piPiP17curandStateXORWOW --------------------------
	.section	.nv.constant0._Z11estimate_piPiP17curandStateXORWOW,"a",@progbits
	.sectionflags	@""
	.align	4
.nv.constant0._Z11estimate_piPiP17curandStateXORWOW:
	.zero		912


//--------------------- SYMBOLS --------------------------

	.type		.nv.reservedSmem.offset0,@object
	.size		.nv.reservedSmem.offset0,0x4
